	.headerflags	@"EF_CUDA_TEXMODE_UNIFIED EF_CUDA_64BIT_ADDRESS EF_CUDA_ACCELERATORS EF_CUDA_SM90 EF_CUDA_VIRTUAL_SM(EF_CUDA_SM90)"
	.elftype	@"ET_EXEC"


//--------------------- .nv.info                  --------------------------
	.section	.nv.info,"",@"SHT_CUDA_INFO"
	.align	4


	//----- nvinfo : EIATTR_REGCOUNT
	.align		4
        /*0000*/ 	.byte	0x04, 0x2f
        /*0002*/ 	.short	(.L_1 - .L_0)
	.align		4
.L_0:
        /*0004*/ 	.word	index@(triton_mm)
        /*0008*/ 	.word	0x00000022


	//----- nvinfo : EIATTR_MIN_STACK_SIZE
	.align		4
.L_1:
        /*000c*/ 	.byte	0x04, 0x12
        /*000e*/ 	.short	(.L_3 - .L_2)
	.align		4
.L_2:
        /*0010*/ 	.word	index@(triton_mm)
        /*0014*/ 	.word	0x00000000


	//----- nvinfo : EIATTR_FRAME_SIZE
	.align		4
.L_3:
        /*0018*/ 	.byte	0x04, 0x11
        /*001a*/ 	.short	(.L_5 - .L_4)
	.align		4
.L_4:
        /*001c*/ 	.word	index@(triton_mm)
        /*0020*/ 	.word	0x00000000


	//----- nvinfo : EIATTR_MIN_STACK_SIZE
	.align		4
.L_5:
        /*0024*/ 	.byte	0x04, 0x12
        /*0026*/ 	.short	(.L_7 - .L_6)
	.align		4
.L_6:
        /*0028*/ 	.word	index@(triton_mm)
        /*002c*/ 	.word	0x00000000
.L_7:


//--------------------- .nv.info.triton_mm        --------------------------
	.section	.nv.info.triton_mm,"",@"SHT_CUDA_INFO"
	.sectionflags	@""
	.align	4


	//----- nvinfo : EIATTR_CUDA_API_VERSION
	.align		4
        /*0000*/ 	.byte	0x04, 0x37
        /*0002*/ 	.short	(.L_9 - .L_8)
.L_8:
        /*0004*/ 	.word	0x0000007c


	//----- nvinfo : EIATTR_KPARAM_INFO
	.align		4
.L_9:
        /*0008*/ 	.byte	0x04, 0x17
        /*000a*/ 	.short	(.L_11 - .L_10)
.L_10:
        /*000c*/ 	.word	0x00000000
        /*0010*/ 	.short	0x0003
        /*0012*/ 	.short	0x0018
        /*0014*/ 	.byte	0x00, 0xf0, 0x11, 0x00


	//----- nvinfo : EIATTR_KPARAM_INFO
	.align		4
.L_11:
        /*0018*/ 	.byte	0x04, 0x17
        /*001a*/ 	.short	(.L_13 - .L_12)
.L_12:
        /*001c*/ 	.word	0x00000000
        /*0020*/ 	.short	0x0002
        /*0022*/ 	.short	0x0010
        /*0024*/ 	.byte	0x00, 0xf0, 0x21, 0x00


	//----- nvinfo : EIATTR_KPARAM_INFO
	.align		4
.L_13:
        /*0028*/ 	.byte	0x04, 0x17
        /*002a*/ 	.short	(.L_15 - .L_14)
.L_14:
        /*002c*/ 	.word	0x00000000
        /*0030*/ 	.short	0x0001
        /*0032*/ 	.short	0x0008
        /*0034*/ 	.byte	0x00, 0xf0, 0x21, 0x00


	//----- nvinfo : EIATTR_KPARAM_INFO
	.align		4
.L_15:
        /*0038*/ 	.byte	0x04, 0x17
        /*003a*/ 	.short	(.L_17 - .L_16)
.L_16:
        /*003c*/ 	.word	0x00000000
        /*0040*/ 	.short	0x0000
        /*0042*/ 	.short	0x0000
        /*0044*/ 	.byte	0x00, 0xf0, 0x21, 0x00


	//----- nvinfo : EIATTR_SPARSE_MMA_MASK
	.align		4
.L_17:
        /*0048*/ 	.byte	0x03, 0x50
        /*004a*/ 	.short	0x0000


	//----- nvinfo : EIATTR_MAXREG_COUNT
	.align		4
        /*004c*/ 	.byte	0x03, 0x1b
        /*004e*/ 	.short	0x00ff


	//----- nvinfo : EIATTR_COOP_GROUP_MASK_REGIDS
	.align		4
        /*0050*/ 	.byte	0x04, 0x29
        /*0052*/ 	.short	(.L_19 - .L_18)


	//   ....[0]....
.L_18:
        /*0054*/ 	.word	0xffffffff


	//----- nvinfo : EIATTR_COOP_GROUP_INSTR_OFFSETS
	.align		4
.L_19:
        /*0058*/ 	.byte	0x04, 0x28
        /*005a*/ 	.short	(.L_21 - .L_20)


	//   ....[0]....
.L_20:
        /*005c*/ 	.word	0x000005e0


	//----- nvinfo : EIATTR_EXIT_INSTR_OFFSETS
	.align		4
.L_21:
        /*0060*/ 	.byte	0x04, 0x1c
        /*0062*/ 	.short	(.L_23 - .L_22)


	//   ....[0]....
.L_22:
        /*0064*/ 	.word	0x00000040


	//   ....[1]....
        /*0068*/ 	.word	0x00001010


	//   ....[2]....
        /*006c*/ 	.word	0x00001070


	//----- nvinfo : EIATTR_MAX_THREADS
	.align		4
.L_23:
        /*0070*/ 	.byte	0x04, 0x05
        /*0072*/ 	.short	(.L_25 - .L_24)
.L_24:
        /*0074*/ 	.word	0x00000100
        /*0078*/ 	.word	0x00000001
        /*007c*/ 	.word	0x00000001


	//----- nvinfo : EIATTR_CBANK_PARAM_SIZE
	.align		4
.L_25:
        /*0080*/ 	.byte	0x03, 0x19
        /*0082*/ 	.short	0x001c


	//----- nvinfo : EIATTR_PARAM_CBANK
	.align		4
        /*0084*/ 	.byte	0x04, 0x0a
        /*0086*/ 	.short	(.L_27 - .L_26)
	.align		4
.L_26:
        /*0088*/ 	.word	index@(.nv.constant0.triton_mm)
        /*008c*/ 	.short	0x0210
        /*008e*/ 	.short	0x001c


	//----- nvinfo : EIATTR_SW_WAR
	.align		4
.L_27:
        /*0090*/ 	.byte	0x04, 0x36
        /*0092*/ 	.short	(.L_29 - .L_28)
.L_28:
        /*0094*/ 	.word	0x00000008
.L_29:


//--------------------- .nv.callgraph             --------------------------
	.section	.nv.callgraph,"",@"SHT_CUDA_CALLGRAPH"
	.align	4
	.sectionentsize	8
	.align		4
        /*0000*/ 	.word	0x00000000
	.align		4
        /*0004*/ 	.word	0xffffffff
	.align		4
        /*0008*/ 	.word	0x00000000
	.align		4
        /*000c*/ 	.word	0xfffffffe
	.align		4
        /*0010*/ 	.word	0x00000000
	.align		4
        /*0014*/ 	.word	0xfffffffd
	.align		4
        /*0018*/ 	.word	0x00000000
	.align		4
        /*001c*/ 	.word	0xfffffffc


//--------------------- .text.triton_mm           --------------------------
	.section	.text.triton_mm,"ax",@progbits
	.sectionflags	@"SHF_BARRIERS=1"
	.align	128
        .global         triton_mm
        .type           triton_mm,@function
        .size           triton_mm,(.L_x_1 - triton_mm)
        .other          triton_mm,@"STO_CUDA_ENTRY STV_DEFAULT"
triton_mm:
.text.triton_mm:
[----:B------:R-:W1:Y:S02]  /*0000*/  LDC R1, c[0x0][0x28] ;  /* 0x00000a00ff017b82 */ /* 0x000e640000000800 */
[----:B------:R-:W2:Y:S02]  /*0010*/  LDC R0, c[0x0][0x228] ;  /* 0x00008a00ff007b82 */ /* 0x000ea40000000800 */
[----:B--2---:R-:W-:-:S05]  /*0020*/  IMAD R2, R0, 0xc00, RZ ;  /* 0x00000c0000027824 */ /* 0x004fca00078e02ff */
[----:B------:R-:W-:-:S13]  /*0030*/  ISETP.NE.AND P0, PT, R2, RZ, PT ;  /* 0x000000ff0200720c */ /* 0x000fda0003f05270 */
[----:B------:R-:W-:Y:S05]  /*0040*/  @!P0 EXIT ;  /* 0x000000000000894d */ /* 0x000fea0003800000 */
[----:B------:R-:W2:Y:S01]  /*0050*/  S2R R5, SR_CTAID.X ;  /* 0x0000000000057919 */ /* 0x000ea20000002500 */
[----:B------:R-:W-:Y:S01]  /*0060*/  VIADD R2, R0, 0x3f ;  /* 0x0000003f00027836 */ /* 0x000fe20000000000 */
[----:B------:R-:W3:Y:S01]  /*0070*/  S2UR UR20, SR_CgaCtaId ;  /* 0x00000000001479c3 */ /* 0x000ee20000008800 */
[----:B------:R-:W-:Y:S01]  /*0080*/  UMOV UR4, 0x400 ;  /* 0x0000040000047882 */ /* 0x000fe20000000000 */
[----:B------:R-:W-:Y:S01]  /*0090*/  UMOV UR7, URZ ;  /* 0x0000003f00077c82 */ /* 0x000fe20008000000 */
[----:B------:R-:W-:Y:S01]  /*00a0*/  ULDC.64 UR22, c[0x0][0x208] ;  /* 0x0000820000167ab9 */ /* 0x000fe20000000a00 */
[----:B------:R-:W-:-:S04]  /*00b0*/  SHF.R.S32.HI R3, RZ, 0x1f, R2 ;  /* 0x0000001fff037819 */ /* 0x000fc80000011402 */
[----:B------:R-:W-:Y:S01]  /*00c0*/  LEA.HI R2, R3, R2, RZ, 0x6 ;  /* 0x0000000203027211 */ /* 0x000fe200078f30ff */
[----:B---3--:R-:W-:-:S04]  /*00d0*/  UPRMT UR20, UR20, 0x654, UR4 ;  /* 0x0000065414147896 */ /* 0x008fc80008000004 */
[----:B------:R-:W-:Y:S01]  /*00e0*/  UIADD3 UR4, UR20, 0x5000, URZ ;  /* 0x0000500014047890 */ /* 0x000fe2000fffe03f */
[C---:B--2---:R-:W-:Y:S01]  /*00f0*/  IMAD.HI R4, R5.reuse, 0x2aaaaaab, RZ ;  /* 0x2aaaaaab05047827 */ /* 0x044fe200078e02ff */
[----:B------:R-:W-:Y:S02]  /*0100*/  IABS R12, R5 ;  /* 0x00000005000c7213 */ /* 0x000fe40000000000 */
[----:B------:R-:W-:Y:S01]  /*0110*/  USHF.R.U32.HI UR4, URZ, 0x4, UR4 ;  /* 0x000000043f047899 */ /* 0x000fe20008011604 */
[----:B------:R-:W-:Y:S02]  /*0120*/  ISETP.GE.AND P2, PT, R5, RZ, PT ;  /* 0x000000ff0500720c */ /* 0x000fe40003f46270 */
[----:B------:R-:W-:Y:S01]  /*0130*/  SHF.R.U32.HI R7, RZ, 0x1f, R4 ;  /* 0x0000001fff077819 */ /* 0x000fe20000011604 */
[----:B------:R-:W-:Y:S02]  /*0140*/  ULOP3.LUT UR6, UR4, 0x3fff, URZ, 0xc0, !UPT ;  /* 0x00003fff04067892 */ /* 0x000fe4000f8ec03f */
[----:B------:R-:W-:Y:S01]  /*0150*/  UIADD3 UR4, UR20, 0x5800, URZ ;  /* 0x0000580014047890 */ /* 0x000fe2000fffe03f */
[----:B------:R-:W-:-:S03]  /*0160*/  LEA.HI.SX32 R10, R4, R7, 0x19 ;  /* 0x00000007040a7211 */ /* 0x000fc600078fcaff */
[----:B------:R-:W-:Y:S02]  /*0170*/  USHF.R.U32.HI UR4, URZ, 0x4, UR4 ;  /* 0x000000043f047899 */ /* 0x000fe40008011604 */
[----:B------:R-:W-:Y:S01]  /*0180*/  IMAD.SHL.U32 R3, R10, 0x8, RZ ;  /* 0x000000080a037824 */ /* 0x000fe200078e00ff */
[----:B------:R-:W-:Y:S01]  /*0190*/  UMOV UR5, UR6 ;  /* 0x0000000600057c82 */ /* 0x000fe20008000000 */
[----:B------:R-:W-:Y:S01]  /*01a0*/  UMOV UR9, UR6 ;  /* 0x0000000600097c82 */ /* 0x000fe20008000000 */
[----:B------:R-:W-:Y:S02]  /*01b0*/  ULOP3.LUT UR4, UR4, 0x3fff, URZ, 0xc0, !UPT ;  /* 0x00003fff04047892 */ /* 0x000fe4000f8ec03f */
[----:B------:R-:W-:-:S04]  /*01c0*/  LEA.HI.SX32 R2, R2, -R3, 0x1a ;  /* 0x8000000302027211 */ /* 0x000fc800078fd2ff */
[----:B------:R-:W-:Y:S01]  /*01d0*/  VIMNMX R6, R2, 0x8, PT ;  /* 0x0000000802067848 */ /* 0x000fe20003fe0100 */
[----:B------:R-:W-:-:S03]  /*01e0*/  UMOV UR6, UR4 ;  /* 0x0000000400067c82 */ /* 0x000fc60008000000 */
[-C--:B------:R-:W-:Y:S02]  /*01f0*/  IABS R4, R6.reuse ;  /* 0x0000000600047213 */ /* 0x080fe40000000000 */
[----:B------:R-:W-:Y:S02]  /*0200*/  IABS R11, R6 ;  /* 0x00000006000b7213 */ /* 0x000fe40000000000 */
[----:B------:R-:W2:Y:S03]  /*0210*/  I2F.RP R2, R4 ;  /* 0x0000000400027306 */ /* 0x000ea60000209400 */
[----:B------:R-:W-:Y:S02]  /*0220*/  IMAD.MOV R14, RZ, RZ, -R11 ;  /* 0x000000ffff0e7224 */ /* 0x000fe400078e0a0b */
[----:B------:R-:W-:-:S05]  /*0230*/  IMAD R11, R10, -0x300, R5 ;  /* 0xfffffd000a0b7824 */ /* 0x000fca00078e0205 */
[----:B------:R-:W-:Y:S01]  /*0240*/  IABS R10, R11 ;  /* 0x0000000b000a7213 */ /* 0x000fe20000000000 */
[----:B--2---:R-:W2:Y:S02]  /*0250*/  MUFU.RCP R2, R2 ;  /* 0x0000000200027308 */ /* 0x004ea40000001000 */
[----:B--2---:R-:W-:Y:S01]  /*0260*/  VIADD R8, R2, 0xffffffe ;  /* 0x0ffffffe02087836 */ /* 0x004fe20000000000 */
[----:B------:R-:W-:-:S05]  /*0270*/  IABS R2, R0 ;  /* 0x0000000000027213 */ /* 0x000fca0000000000 */
[----:B------:R2:W3:Y:S02]  /*0280*/  F2I.FTZ.U32.TRUNC.NTZ R9, R8 ;  /* 0x0000000800097305 */ /* 0x0004e4000021f000 */
[----:B--2---:R-:W-:Y:S02]  /*0290*/  IMAD.MOV.U32 R8, RZ, RZ, RZ ;  /* 0x000000ffff087224 */ /* 0x004fe400078e00ff */
[----:B---3--:R-:W-:-:S04]  /*02a0*/  IMAD.MOV R7, RZ, RZ, -R9 ;  /* 0x000000ffff077224 */ /* 0x008fc800078e0a09 */
[----:B------:R-:W-:-:S04]  /*02b0*/  IMAD R7, R7, R4, RZ ;  /* 0x0000000407077224 */ /* 0x000fc800078e02ff */
[----:B------:R-:W-:Y:S02]  /*02c0*/  IMAD.HI.U32 R9, R9, R7, R8 ;  /* 0x0000000709097227 */ /* 0x000fe400078e0008 */
[----:B------:R-:W2:Y:S04]  /*02d0*/  S2R R8, SR_TID.X ;  /* 0x0000000000087919 */ /* 0x000ea80000002100 */
[----:B------:R-:W-:-:S04]  /*02e0*/  IMAD.HI.U32 R7, R9, R12, RZ ;  /* 0x0000000c09077227 */ /* 0x000fc800078e00ff */
[----:B------:R-:W-:Y:S02]  /*02f0*/  IMAD R7, R7, R14, R12 ;  /* 0x0000000e07077224 */ /* 0x000fe400078e020c */
[----:B------:R-:W3:Y:S01]  /*0300*/  I2F.RP R12, R2 ;  /* 0x00000002000c7306 */ /* 0x000ee20000209400 */
[----:B------:R-:W-:Y:S02]  /*0310*/  IMAD.HI.U32 R13, R9, R10, RZ ;  /* 0x0000000a090d7227 */ /* 0x000fe400078e00ff */
[----:B------:R-:W-:Y:S02]  /*0320*/  ISETP.GT.U32.AND P0, PT, R4, R7, PT ;  /* 0x000000070400720c */ /* 0x000fe40003f04070 */
[----:B------:R-:W-:-:S05]  /*0330*/  IMAD R9, R13, R14, R10 ;  /* 0x0000000e0d097224 */ /* 0x000fca00078e020a */
[----:B------:R-:W-:Y:S01]  /*0340*/  ISETP.GT.U32.AND P1, PT, R4, R9, PT ;  /* 0x000000090400720c */ /* 0x000fe20003f24070 */
[----:B---3--:R-:W3:Y:S05]  /*0350*/  MUFU.RCP R12, R12 ;  /* 0x0000000c000c7308 */ /* 0x008eea0000001000 */
[----:B------:R-:W-:-:S05]  /*0360*/  @!P0 IMAD.IADD R7, R7, 0x1, -R4 ;  /* 0x0000000107078824 */ /* 0x000fca00078e0a04 */
[----:B------:R-:W-:Y:S01]  /*0370*/  ISETP.GT.U32.AND P0, PT, R4, R7, PT ;  /* 0x000000070400720c */ /* 0x000fe20003f04070 */
[C---:B--2---:R-:W-:Y:S01]  /*0380*/  IMAD.SHL.U32 R16, R8.reuse, 0x4, RZ ;  /* 0x0000000408107824 */ /* 0x044fe200078e00ff */
[----:B------:R-:W-:Y:S01]  /*0390*/  SHF.R.U32.HI R19, RZ, 0x3, R8 ;  /* 0x00000003ff137819 */ /* 0x000fe20000011608 */
[----:B------:R-:W-:Y:S02]  /*03a0*/  @!P1 IMAD.IADD R9, R9, 0x1, -R4 ;  /* 0x0000000109099824 */ /* 0x000fe400078e0a04 */
[----:B------:R-:W-:Y:S01]  /*03b0*/  @!P1 VIADD R13, R13, 0x1 ;  /* 0x000000010d0d9836 */ /* 0x000fe20000000000 */
[----:B------:R-:W-:Y:S01]  /*03c0*/  SGXT.U32 R19, R19, 0x5 ;  /* 0x000000051313781a */ /* 0x000fe20000000000 */
[----:B------:R-:W-:Y:S01]  /*03d0*/  IMAD.SHL.U32 R15, R8, 0x8, RZ ;  /* 0x00000008080f7824 */ /* 0x000fe200078e00ff */
[----:B------:R-:W-:Y:S01]  /*03e0*/  LOP3.LUT R23, R16, 0x1c, RZ, 0xc0, !PT ;  /* 0x0000001c10177812 */ /* 0x000fe200078ec0ff */
[----:B---3--:R-:W-:Y:S01]  /*03f0*/  VIADD R5, R12, 0xffffffe ;  /* 0x0ffffffe0c057836 */ /* 0x008fe20000000000 */
[----:B------:R-:W-:-:S02]  /*0400*/  LOP3.LUT R12, RZ, R6, RZ, 0x33, !PT ;  /* 0x00000006ff0c7212 */ /* 0x000fc400078e33ff */
[----:B------:R-:W-:Y:S01]  /*0410*/  LOP3.LUT R17, R15, 0x18, RZ, 0xc0, !PT ;  /* 0x000000180f117812 */ /* 0x000fe200078ec0ff */
[----:B------:R-:W-:Y:S01]  /*0420*/  @!P0 IMAD.IADD R7, R7, 0x1, -R4 ;  /* 0x0000000107078824 */ /* 0x000fe200078e0a04 */
[----:B------:R-:W-:Y:S01]  /*0430*/  ISETP.NE.AND P0, PT, R6, RZ, PT ;  /* 0x000000ff0600720c */ /* 0x000fe20003f05270 */
[----:B------:R-:W2:Y:S01]  /*0440*/  F2I.FTZ.U32.TRUNC.NTZ R5, R5 ;  /* 0x0000000500057305 */ /* 0x000ea2000021f000 */
[----:B------:R-:W-:Y:S01]  /*0450*/  LOP3.LUT R6, R11, R6, RZ, 0x3c, !PT ;  /* 0x000000060b067212 */ /* 0x000fe200078e3cff */
[----:B------:R-:W-:Y:S01]  /*0460*/  @!P2 IMAD.MOV R7, RZ, RZ, -R7 ;  /* 0x000000ffff07a224 */ /* 0x000fe200078e0a07 */
[----:B------:R-:W-:Y:S01]  /*0470*/  ISETP.GE.U32.AND P2, PT, R9, R4, PT ;  /* 0x000000040900720c */ /* 0x000fe20003f46070 */
[----:B------:R-:W-:Y:S01]  /*0480*/  IMAD.MOV.U32 R4, RZ, RZ, RZ ;  /* 0x000000ffff047224 */ /* 0x000fe200078e00ff */
[----:B------:R-:W-:Y:S02]  /*0490*/  ISETP.GE.AND P3, PT, R6, RZ, PT ;  /* 0x000000ff0600720c */ /* 0x000fe40003f66270 */
[----:B------:R-:W-:-:S02]  /*04a0*/  SEL R10, R12, R7, !P0 ;  /* 0x000000070c0a7207 */ /* 0x000fc40004000000 */
[----:B------:R-:W-:-:S03]  /*04b0*/  SHF.R.U32.HI R7, RZ, 0x2, R8 ;  /* 0x00000002ff077819 */ /* 0x000fc60000011608 */
[----:B------:R-:W-:Y:S01]  /*04c0*/  IMAD.IADD R3, R3, 0x1, R10 ;  /* 0x0000000103037824 */ /* 0x000fe200078e020a */
[----:B------:R-:W-:Y:S01]  /*04d0*/  SGXT.U32 R10, R7, 0x6 ;  /* 0x00000006070a781a */ /* 0x000fe20000000000 */
[----:B--2---:R-:W-:Y:S02]  /*04e0*/  IMAD.MOV R11, RZ, RZ, -R5 ;  /* 0x000000ffff0b7224 */ /* 0x004fe400078e0a05 */
[----:B------:R-:W-:Y:S02]  /*04f0*/  IMAD.SHL.U32 R9, R3, 0x40, RZ ;  /* 0x0000004003097824 */ /* 0x000fe400078e00ff */
[----:B------:R-:W-:Y:S02]  /*0500*/  IMAD.MOV.U32 R3, RZ, RZ, R11 ;  /* 0x000000ffff037224 */ /* 0x000fe400078e000b */
[----:B------:R-:W-:Y:S01]  /*0510*/  @P2 VIADD R13, R13, 0x1 ;  /* 0x000000010d0d2836 */ /* 0x000fe20000000000 */
[----:B------:R-:W-:Y:S01]  /*0520*/  LOP3.LUT R9, R9, R10, RZ, 0xfc, !PT ;  /* 0x0000000a09097212 */ /* 0x000fe200078efcff */
[----:B------:R-:W-:-:S02]  /*0530*/  IMAD R3, R3, R2, RZ ;  /* 0x0000000203037224 */ /* 0x000fc400078e02ff */
[----:B------:R-:W-:Y:S01]  /*0540*/  @!P3 IMAD.MOV R13, RZ, RZ, -R13 ;  /* 0x000000ffff0db224 */ /* 0x000fe200078e0a0d */
[----:B------:R-:W-:Y:S01]  /*0550*/  IABS R6, R9 ;  /* 0x0000000900067213 */ /* 0x000fe20000000000 */
[----:B------:R-:W-:Y:S01]  /*0560*/  IMAD.HI.U32 R4, R5, R3, R4 ;  /* 0x0000000305047227 */ /* 0x000fe200078e0004 */
[----:B------:R-:W-:Y:S02]  /*0570*/  SHF.R.U32.HI R3, RZ, 0x5, R8 ;  /* 0x00000005ff037819 */ /* 0x000fe40000011608 */
[----:B------:R-:W-:Y:S01]  /*0580*/  SEL R12, R12, R13, !P0 ;  /* 0x0000000d0c0c7207 */ /* 0x000fe20004000000 */
[----:B------:R-:W-:Y:S01]  /*0590*/  IMAD.MOV.U32 R5, RZ, RZ, R6 ;  /* 0x000000ffff057224 */ /* 0x000fe200078e0006 */
[----:B------:R-:W-:Y:S02]  /*05a0*/  LOP3.LUT R7, R3, 0x7fffffc, RZ, 0xc0, !PT ;  /* 0x07fffffc03077812 */ /* 0x000fe400078ec0ff */
[----:B------:R-:W-:Y:S01]  /*05b0*/  SHF.R.U32.HI R13, RZ, 0x3, R8 ;  /* 0x00000003ff0d7819 */ /* 0x000fe20000011608 */
[----:B------:R-:W-:Y:S01]  /*05c0*/  IMAD.HI.U32 R4, R4, R5, RZ ;  /* 0x0000000504047227 */ /* 0x000fe200078e00ff */
[----:B------:R-:W-:Y:S01]  /*05d0*/  ISETP.GE.AND P2, PT, R9, RZ, PT ;  /* 0x000000ff0900720c */ /* 0x000fe20003f46270 */
[----:B------:R2:W3:Y:S01]  /*05e0*/  SHFL.IDX PT, R11, R7, RZ, 0x1f ;  /* 0x00001fff070b7589 */ /* 0x0004e200000e0000 */
[----:B------:R-:W-:Y:S01]  /*05f0*/  LOP3.LUT R6, R13, R8, RZ, 0x3c, !PT ;  /* 0x000000080d067212 */ /* 0x000fe200078e3cff */
[----:B------:R-:W-:-:S02]  /*0600*/  IMAD.MOV R4, RZ, RZ, -R4 ;  /* 0x000000ffff047224 */ /* 0x000fc400078e0a04 */
[----:B------:R-:W-:Y:S02]  /*0610*/  IMAD.SHL.U32 R12, R12, 0x20, RZ ;  /* 0x000000200c0c7824 */ /* 0x000fe400078e00ff */
[----:B------:R-:W-:Y:S01]  /*0620*/  IMAD R3, R2, R4, R5 ;  /* 0x0000000402037224 */ /* 0x000fe200078e0205 */
[----:B--2---:R-:W-:Y:S01]  /*0630*/  LOP3.LUT R7, R16, 0x4, RZ, 0xc0, !PT ;  /* 0x0000000410077812 */ /* 0x004fe200078ec0ff */
[----:B------:R-:W-:Y:S01]  /*0640*/  IMAD.SHL.U32 R6, R6, 0x4, RZ ;  /* 0x0000000406067824 */ /* 0x000fe200078e00ff */
[----:B------:R-:W-:Y:S02]  /*0650*/  LOP3.LUT R18, R12, R19, RZ, 0xfc, !PT ;  /* 0x000000130c127212 */ /* 0x000fe400078efcff */
[----:B------:R-:W-:Y:S02]  /*0660*/  ISETP.GT.U32.AND P0, PT, R2, R3, PT ;  /* 0x000000030200720c */ /* 0x000fe40003f04070 */
[----:B------:R-:W-:Y:S01]  /*0670*/  LOP3.LUT R20, R7, 0x18, R6, 0xf8, !PT ;  /* 0x0000001807147812 */ /* 0x000fe200078ef806 */
[----:B------:R-:W-:Y:S01]  /*0680*/  IMAD.HI R4, R18, 0x2aaaaaab, RZ ;  /* 0x2aaaaaab12047827 */ /* 0x000fe200078e02ff */
[----:B------:R-:W2:Y:S01]  /*0690*/  LDC.64 R6, c[0x0][0x210] ;  /* 0x00008400ff067b82 */ /* 0x000ea20000000a00 */
[----:B------:R-:W-:-:S02]  /*06a0*/  LOP3.LUT R12, R12, 0x18, R15, 0xf8, !PT ;  /* 0x000000180c0c7812 */ /* 0x000fc400078ef80f */
[----:B------:R-:W-:Y:S01]  /*06b0*/  IMAD R20, R19, 0x20, R20 ;  /* 0x0000002013147824 */ /* 0x000fe200078e0214 */
[----:B------:R-:W-:-:S04]  /*06c0*/  SHF.R.U32.HI R5, RZ, 0x1f, R4 ;  /* 0x0000001fff057819 */ /* 0x000fc80000011604 */
[----:B------:R-:W-:Y:S01]  /*06d0*/  LEA.HI R5, R4, R5, RZ, 0x17 ;  /* 0x0000000504057211 */ /* 0x000fe200078fb8ff */
[----:B------:R-:W-:Y:S01]  /*06e0*/  @!P0 IMAD.IADD R3, R3, 0x1, -R2 ;  /* 0x0000000103038824 */ /* 0x000fe200078e0a02 */
[----:B------:R-:W-:Y:S02]  /*06f0*/  ISETP.NE.AND P0, PT, R0, RZ, PT ;  /* 0x000000ff0000720c */ /* 0x000fe40003f05270 */
[----:B---3--:R-:W-:Y:S01]  /*0700*/  R2UR UR8, R11 ;  /* 0x000000000b0872ca */ /* 0x008fe200000e0000 */
[----:B------:R-:W-:Y:S01]  /*0710*/  IMAD R18, R5, -0xc00, R18 ;  /* 0xfffff40005127824 */ /* 0x000fe200078e0212 */
[----:B------:R-:W-:Y:S01]  /*0720*/  ISETP.GT.U32.AND P1, PT, R2, R3, PT ;  /* 0x000000030200720c */ /* 0x000fe20003f24070 */
[----:B------:R-:W3:Y:S01]  /*0730*/  LDC.64 R4, c[0x0][0x218] ;  /* 0x00008600ff047b82 */ /* 0x000ee20000000a00 */
[----:B------:R-:W-:Y:S01]  /*0740*/  SHF.R.U32.HI R11, RZ, 0x1, R8 ;  /* 0x00000001ff0b7819 */ /* 0x000fe20000011608 */
[----:B------:R-:W-:-:S03]  /*0750*/  IMAD R23, R18, 0x40, R23 ;  /* 0x0000004012177824 */ /* 0x000fc600078e0217 */
[----:B------:R-:W-:-:S05]  /*0760*/  LOP3.LUT R22, R11, 0x40, RZ, 0xc0, !PT ;  /* 0x000000400b167812 */ /* 0x000fca00078ec0ff */
[----:B------:R-:W-:Y:S02]  /*0770*/  USHF.L.U32 UR8, UR8, 0x6, URZ ;  /* 0x0000000608087899 */ /* 0x000fe4000800063f */
[----:B------:R-:W-:Y:S01]  /*0780*/  @!P1 IMAD.IADD R3, R3, 0x1, -R2 ;  /* 0x0000000103039824 */ /* 0x000fe200078e0a02 */
[----:B------:R-:W-:Y:S01]  /*0790*/  LOP3.LUT R2, R22, 0x800000, RZ, 0xfc, !PT ;  /* 0x0080000016027812 */ /* 0x000fe200078efcff */
[----:B------:R-:W-:Y:S02]  /*07a0*/  ULOP3.LUT UR8, UR8, 0xc0, URZ, 0xc0, !UPT ;  /* 0x000000c008087892 */ /* 0x000fe4000f8ec03f */
[----:B------:R-:W-:Y:S02]  /*07b0*/  IMAD.MOV.U32 R14, RZ, RZ, R3 ;  /* 0x000000ffff0e7224 */ /* 0x000fe400078e0003 */
[----:B------:R-:W-:Y:S02]  /*07c0*/  IMAD.MOV.U32 R3, RZ, RZ, -0x7fffffe0 ;  /* 0x80000020ff037424 */ /* 0x000fe400078e00ff */
[----:B------:R-:W-:Y:S01]  /*07d0*/  @!P2 IMAD.MOV R14, RZ, RZ, -R14 ;  /* 0x000000ffff0ea224 */ /* 0x000fe200078e0a0e */
[----:B------:R-:W-:Y:S01]  /*07e0*/  @!P0 LOP3.LUT R14, RZ, R0, RZ, 0x33, !PT ;  /* 0x00000000ff0e8212 */ /* 0x000fe200078e33ff */
[----:B------:R-:W-:-:S02]  /*07f0*/  IMAD.MOV.U32 R24, RZ, RZ, R2 ;  /* 0x000000ffff187224 */ /* 0x000fc400078e0002 */
[----:B------:R-:W-:Y:S02]  /*0800*/  IMAD.MOV.U32 R25, RZ, RZ, R3 ;  /* 0x000000ffff197224 */ /* 0x000fe400078e0003 */
[----:B------:R-:W-:Y:S01]  /*0810*/  IMAD R21, R14, 0x40, R17 ;  /* 0x000000400e157824 */ /* 0x000fe200078e0211 */
[----:B------:R-:W-:Y:S01]  /*0820*/  IADD3 R18, P0, R24, UR5, RZ ;  /* 0x0000000518127c10 */ /* 0x000fe2000ff1e0ff */
[----:B------:R-:W-:Y:S01]  /*0830*/  IMAD.MOV.U32 R16, RZ, RZ, R2 ;  /* 0x000000ffff107224 */ /* 0x000fe200078e0002 */
[----:B------:R-:W-:Y:S01]  /*0840*/  UMOV UR5, UR7 ;  /* 0x0000000700057c82 */ /* 0x000fe20008000000 */
[----:B------:R-:W-:Y:S01]  /*0850*/  IMAD.MOV.U32 R14, RZ, RZ, R3 ;  /* 0x000000ffff0e7224 */ /* 0x000fe200078e0003 */
[----:B------:R-:W-:Y:S01]  /*0860*/  IADD3.X R19, R25, UR5, RZ, P0, !PT ;  /* 0x0000000519137c10 */ /* 0x000fe200087fe4ff */
[----:B--2---:R-:W-:Y:S01]  /*0870*/  IMAD.WIDE R2, R21, 0x2, R6 ;  /* 0x0000000215027825 */ /* 0x004fe200078e0206 */
[----:B------:R-:W-:Y:S01]  /*0880*/  LOP3.LUT R7, R15, 0x18, R8, 0x48, !PT ;  /* 0x000000180f077812 */ /* 0x000fe200078e4808 */
[----:B------:R-:W-:Y:S01]  /*0890*/  USHF.R.U32.HI UR5, URZ, 0x4, UR20 ;  /* 0x000000043f057899 */ /* 0x000fe20008011614 */
[----:B------:R-:W-:Y:S01]  /*08a0*/  R2UR UR15, R19 ;  /* 0x00000000130f72ca */ /* 0x000fe200000e0000 */
[----:B---3--:R-:W-:Y:S01]  /*08b0*/  IMAD.WIDE R4, R23, 0x2, R4 ;  /* 0x0000000217047825 */ /* 0x008fe200078e0204 */
[----:B------:R-:W-:Y:S01]  /*08c0*/  LEA R23, R20, UR20, 0x1 ;  /* 0x0000001414177c11 */ /* 0x000fe2000f8e08ff */
[----:B------:R-:W-:Y:S01]  /*08d0*/  ULOP3.LUT UR16, UR5, 0x3fff, URZ, 0xc0, !UPT ;  /* 0x00003fff05107892 */ /* 0x000fe2000f8ec03f */
[----:B------:R-:W-:Y:S01]  /*08e0*/  LOP3.LUT R6, R22, 0x800002, RZ, 0xfc, !PT ;  /* 0x0080000216067812 */ /* 0x000fe200078efcff */
[----:B------:R-:W-:Y:S01]  /*08f0*/  IMAD R7, R10, 0x20, R7 ;  /* 0x000000200a077824 */ /* 0x000fe200078e0207 */
[----:B------:R-:W-:Y:S01]  /*0900*/  R2UR UR14, R18 ;  /* 0x00000000120e72ca */ /* 0x000fe200000e0000 */
[----:B------:R-:W-:Y:S01]  /*0910*/  UIADD3 UR16, UP0, UR8, UR16, URZ ;  /* 0x0000001008107290 */ /* 0x000fe2000ff1e03f */
[----:B------:R-:W-:Y:S01]  /*0920*/  IADD3 R20, P1, R16, UR6, RZ ;  /* 0x0000000610147c10 */ /* 0x000fe2000ff3e0ff */
[--C-:B------:R-:W-:Y:S01]  /*0930*/  IMAD.MOV.U32 R18, RZ, RZ, R6.reuse ;  /* 0x000000ffff127224 */ /* 0x100fe200078e0006 */
[----:B------:R-:W-:Y:S01]  /*0940*/  LEA R19, R7, UR20, 0x1 ;  /* 0x0000001407137c11 */ /* 0x000fe2000f8e08ff */
[----:B------:R-:W-:Y:S01]  /*0950*/  IMAD.MOV.U32 R7, RZ, RZ, -0x7fffffe0 ;  /* 0x80000020ff077424 */ /* 0x000fe200078e00ff */
[----:B------:R-:W-:Y:S01]  /*0960*/  UIADD3.X UR17, URZ, URZ, URZ, UP0, !UPT ;  /* 0x0000003f3f117290 */ /* 0x000fe200087fe43f */
[----:B------:R-:W-:Y:S01]  /*0970*/  R2UR UR10, R20 ;  /* 0x00000000140a72ca */ /* 0x000fe200000e0000 */
[----:B------:R-:W-:Y:S01]  /*0980*/  ULOP3.LUT UR12, UR16, 0x1000000, URZ, 0xfc, !UPT ;  /* 0x01000000100c7892 */ /* 0x000fe2000f8efc3f */
[----:B------:R-:W-:Y:S01]  /*0990*/  @!PT LDS RZ, [RZ] ;  /* 0x00000000fffff984 */ /* 0x000fe20000000800 */
[----:B------:R-:W-:Y:S01]  /*09a0*/  @!PT LDS RZ, [RZ] ;  /* 0x00000000fffff984 */ /* 0x000fe20000000800 */
[----:B------:R2:W-:Y:S01]  /*09b0*/  LDGSTS.E.BYPASS.128 [R19], desc[UR22][R2.64] ;  /* 0x0000000002137fae */ /* 0x0005e2000b901c56 */
[----:B------:R-:W-:Y:S01]  /*09c0*/  IMAD.MOV.U32 R22, RZ, RZ, R7 ;  /* 0x000000ffff167224 */ /* 0x000fe200078e0007 */
[----:B------:R-:W-:Y:S01]  /*09d0*/  IADD3 R24, P0, R18, UR9, RZ ;  /* 0x0000000912187c10 */ /* 0x000fe2000ff1e0ff */
[----:B------:R-:W-:Y:S01]  /*09e0*/  ULOP3.LUT UR13, UR17, 0x80000020, URZ, 0xfc, !UPT ;  /* 0x80000020110d7892 */ /* 0x000fe2000f8efc3f */
[----:B------:R-:W0:Y:S01]  /*09f0*/  LDGDEPBAR ;  /* 0x00000000000079af */ /* 0x000e220000000000 */
[----:B------:R-:W-:Y:S01]  /*0a00*/  UMOV UR5, URZ ;  /* 0x0000003f00057c82 */ /* 0x000fe20008000000 */
[----:B------:R-:W-:Y:S01]  /*0a10*/  IADD3.X R25, R22, UR7, RZ, P0, !PT ;  /* 0x0000000716197c10 */ /* 0x000fe200087fe4ff */
[----:B------:R-:W-:Y:S01]  /*0a20*/  UMOV UR6, UR5 ;  /* 0x0000000500067c82 */ /* 0x000fe20008000000 */
[----:B------:R2:W-:Y:S01]  /*0a30*/  LDGSTS.E.64 [R23+0x5000], desc[UR22][R4.64] ;  /* 0x0500000004177fae */ /* 0x0005e2000b921a56 */
[----:B------:R-:W-:Y:S01]  /*0a40*/  R2UR UR18, R24 ;  /* 0x00000000181272ca */ /* 0x000fe200000e0000 */
[----:B------:R-:W-:Y:S01]  /*0a50*/  IMAD R10, R10, 0x28, R17 ;  /* 0x000000280a0a7824 */ /* 0x000fe200078e0211 */
[----:B------:R-:W-:Y:S01]  /*0a60*/  R2UR UR19, R25 ;  /* 0x00000000191372ca */ /* 0x000fe200000e0000 */
[----:B------:R-:W0:Y:S01]  /*0a70*/  LDGDEPBAR ;  /* 0x00000000000079af */ /* 0x000e220000000000 */
[----:B------:R-:W-:Y:S01]  /*0a80*/  IADD3.X R21, R14, UR6, RZ, P1, !PT ;  /* 0x000000060e157c10 */ /* 0x000fe20008ffe4ff */
[----:B------:R-:W-:Y:S01]  /*0a90*/  UIADD3 UR6, UR20, 0x1000, URZ ;  /* 0x0000100014067890 */ /* 0x000fe2000fffe03f */
[----:B------:R-:W-:Y:S01]  /*0aa0*/  IMAD.MOV.U32 R14, RZ, RZ, R6 ;  /* 0x000000ffff0e7224 */ /* 0x000fe200078e0006 */
[----:B------:R-:W-:Y:S01]  /*0ab0*/  BAR.SYNC.DEFER_BLOCKING 0x0 ;  /* 0x0000000000007b1d */ /* 0x000fe20000010000 */
[----:B------:R-:W-:Y:S01]  /*0ac0*/  R2UR UR11, R21 ;  /* 0x00000000150b72ca */ /* 0x000fe200000e0000 */
[----:B------:R-:W-:Y:S01]  /*0ad0*/  USHF.R.U32.HI UR6, URZ, 0x4, UR6 ;  /* 0x000000043f067899 */ /* 0x000fe20008011606 */
[----:B------:R-:W-:-:S03]  /*0ae0*/  LEA R10, R10, UR20, 0x1 ;  /* 0x000000140a0a7c11 */ /* 0x000fc6000f8e08ff */
[----:B------:R-:W-:Y:S01]  /*0af0*/  ULOP3.LUT UR6, UR6, 0x3fff, URZ, 0xc0, !UPT ;  /* 0x00003fff06067892 */ /* 0x000fe2000f8ec03f */
[----:B------:R-:W-:Y:S01]  /*0b00*/  @!PT LDS RZ, [RZ] ;  /* 0x00000000fffff984 */ /* 0x000fe20000000800 */
[----:B------:R-:W-:Y:S01]  /*0b10*/  @!PT LDS RZ, [RZ] ;  /* 0x00000000fffff984 */ /* 0x000fe20000000800 */
[----:B------:R-:W-:Y:S01]  /*0b20*/  @!PT LDS RZ, [RZ] ;  /* 0x00000000fffff984 */ /* 0x000fe20000000800 */
[----:B------:R2:W-:Y:S04]  /*0b30*/  LDGSTS.E.BYPASS.128 [R19+0x1000], desc[UR22][R2.64+0x40] ;  /* 0x0100004002137fae */ /* 0x0005e8000b901c56 */
[----:B------:R-:W0:Y:S04]  /*0b40*/  LDGDEPBAR ;  /* 0x00000000000079af */ /* 0x000e280000000000 */
[----:B------:R2:W-:Y:S04]  /*0b50*/  LDGSTS.E.64 [R23+0x5800], desc[UR22][R4.64+0x40] ;  /* 0x0580004004177fae */ /* 0x0005e8000b921a56 */
[----:B------:R-:W0:Y:S01]  /*0b60*/  LDGDEPBAR ;  /* 0x00000000000079af */ /* 0x000e220000000000 */
[----:B------:R-:W-:Y:S06]  /*0b70*/  BAR.SYNC.DEFER_BLOCKING 0x0 ;  /* 0x0000000000007b1d */ /* 0x000fec0000010000 */
[----:B------:R-:W-:Y:S01]  /*0b80*/  @!PT LDS RZ, [RZ] ;  /* 0x00000000fffff984 */ /* 0x000fe20000000800 */
[----:B------:R-:W-:Y:S01]  /*0b90*/  @!PT LDS RZ, [RZ] ;  /* 0x00000000fffff984 */ /* 0x000fe20000000800 */
[----:B------:R-:W-:Y:S01]  /*0ba0*/  @!PT LDS RZ, [RZ] ;  /* 0x00000000fffff984 */ /* 0x000fe20000000800 */
[----:B------:R2:W-:Y:S04]  /*0bb0*/  LDGSTS.E.BYPASS.128 [R19+0x2000], desc[UR22][R2.64+0x80], !PT ;  /* 0x0200008002137fae */ /* 0x0005e8000f901c56 */
[----:B------:R-:W0:Y:S04]  /*0bc0*/  LDGDEPBAR ;  /* 0x00000000000079af */ /* 0x000e280000000000 */
[----:B------:R2:W-:Y:S04]  /*0bd0*/  LDGSTS.E.64 [R23+0x6000], desc[UR22][R4.64+0x80], !PT ;  /* 0x0600008004177fae */ /* 0x0005e8000f921a56 */
        /* <DEDUP_REMOVED lines=9> */
[----:B------:R-:W-:-:S04]  /*0c70*/  DEPBAR.LE SB0, 0x6 ;  /* 0x000081800000791a */ /* 0x000fc80000000000 */
[----:B------:R-:W-:Y:S06]  /*0c80*/  BAR.SYNC.DEFER_BLOCKING 0x0 ;  /* 0x0000000000007b1d */ /* 0x000fec0000010000 */
[----:B------:R-:W-:-:S06]  /*0c90*/  WARPGROUP.ARRIVE ;  /* 0x00000000000079c5 */ /* 0x000fcc0000000000 */
[----:B------:R-:W-:Y:S01]  /*0ca0*/  HGMMA.64x16x16.F32.BF16 R24, gdesc[UR12], RZ, !UPT ;  /* 0x002000000c1879f0 */ /* 0x000fe2000c7018ff */
[----:B------:R-:W-:Y:S01]  /*0cb0*/  UMOV UR14, 0x1000002 ;  /* 0x01000002000e7882 */ /* 0x000fe20000000000 */
[----:B------:R-:W-:Y:S01]  /*0cc0*/  UMOV UR15, 0x80000020 ;  /* 0x80000020000f7882 */ /* 0x000fe20000000000 */
[----:B------:R-:W-:Y:S02]  /*0cd0*/  UIADD3 UR12, UP0, UR8, UR6, URZ ;  /* 0x00000006080c7290 */ /* 0x000fe4000ff1e03f */
[----:B------:R-:W-:Y:S02]  /*0ce0*/  UIADD3.64 UR16, UR16, UR14, URZ ;  /* 0x0000000e10107297 */ /* 0x000fe4000fffe03f */
[----:B------:R-:W-:Y:S02]  /*0cf0*/  UIADD3.X UR13, URZ, URZ, URZ, UP0, !UPT ;  /* 0x0000003f3f0d7290 */ /* 0x000fe400087fe43f */
[----:B------:R-:W-:Y:S02]  /*0d00*/  ULOP3.LUT UR8, UR12, 0x1000000, URZ, 0xfc, !UPT ;  /* 0x010000000c087892 */ /* 0x000fe4000f8efc3f */
[----:B------:R-:W-:Y:S01]  /*0d10*/  ULOP3.LUT UR9, UR13, 0x80000020, URZ, 0xfc, !UPT ;  /* 0x800000200d097892 */ /* 0x000fe2000f8efc3f */
[----:B------:R-:W-:-:S02]  /*0d20*/  UMOV UR6, UR4 ;  /* 0x0000000400067c82 */ /* 0x000fc40008000000 */
[----:B------:R-:W-:-:S04]  /*0d30*/  IADD3 R6, P0, R14, UR6, RZ ;  /* 0x000000060e067c10 */ /* 0x000fc8000ff1e0ff */
[----:B------:R-:W-:Y:S01]  /*0d40*/  IADD3.X R7, R7, UR5, RZ, P0, !PT ;  /* 0x0000000507077c10 */ /* 0x000fe200087fe4ff */
[----:B------:R-:W-:Y:S01]  /*0d50*/  UIADD3.64 UR4, UR12, UR14, URZ ;  /* 0x0000000e0c047297 */ /* 0x000fe2000fffe03f */
[----:B------:R-:W-:Y:S02]  /*0d60*/  R2UR UR6, R6 ;  /* 0x00000000060672ca */ /* 0x000fe400000e0000 */
[----:B------:R-:W-:Y:S02]  /*0d70*/  R2UR UR7, R7 ;  /* 0x00000000070772ca */ /* 0x000fe400000e0000 */
[----:B------:R-:W-:Y:S02]  /*0d80*/  LOP3.LUT R6, R13, 0x10, RZ, 0xc0, !PT ;  /* 0x000000100d067812 */ /* 0x000fe400078ec0ff */
[----:B------:R-:W-:Y:S02]  /*0d90*/  LOP3.LUT R7, R11, 0x30, RZ, 0xc0, !PT ;  /* 0x000000300b077812 */ /* 0x000fe400078ec0ff */
[----:B------:R-:W-:-:S02]  /*0da0*/  LOP3.LUT R6, R6, 0x8, R11, 0xf8, !PT ;  /* 0x0000000806067812 */ /* 0x000fc400078ef80b */
[----:B------:R-:W-:Y:S02]  /*0db0*/  LOP3.LUT R7, R7, 0xf, R8, 0xf8, !PT ;  /* 0x0000000f07077812 */ /* 0x000fe400078ef808 */
[----:B------:R-:W-:-:S03]  /*0dc0*/  ISETP.GE.AND P0, PT, R9, R0, PT ;  /* 0x000000000900720c */ /* 0x000fc60003f06270 */
[----:B------:R-:W-:Y:S01]  /*0dd0*/  IMAD R6, R7, 0x28, R6 ;  /* 0x0000002807067824 */ /* 0x000fe200078e0206 */
[----:B------:R-:W-:-:S04]  /*0de0*/  ISETP.LT.AND P0, PT, R12, 0xc00, !P0 ;  /* 0x00000c000c00780c */ /* 0x000fc80004701270 */
[----:B------:R-:W-:Y:S01]  /*0df0*/  LEA R6, R6, UR20, 0x1 ;  /* 0x0000001406067c11 */ /* 0x000fe2000f8e08ff */
[----:B------:R-:W-:Y:S03]  /*0e00*/  HGMMA.64x16x16.F32.BF16 R24, gdesc[UR16], R24, gsb0 ;  /* 0x00200000101879f0 */ /* 0x000fe60008001818 */
[----:B------:R-:W-:Y:S02]  /*0e10*/  WARPGROUP.DEPBAR.LE gsb0, 0x1 ;  /* 0x00008000000079c5 */ /* 0x000fe40000010100 */
        /* <DEDUP_REMOVED lines=11> */
[----:B------:R-:W-:Y:S04]  /*0ed0*/  HGMMA.64x16x16.F32.BF16 R24, gdesc[UR8], R24 ;  /* 0x00200000081879f0 */ /* 0x000fe80008701818 */
[----:B------:R-:W-:Y:S03]  /*0ee0*/  HGMMA.64x16x16.F32.BF16 R24, gdesc[UR4], R24, gsb0 ;  /* 0x00200000041879f0 */ /* 0x000fe60008001818 */
[----:B------:R-:W-:Y:S02]  /*0ef0*/  WARPGROUP.DEPBAR.LE gsb0, 0x1 ;  /* 0x00008000000079c5 */ /* 0x000fe40000010100 */
[----:B------:R-:W-:Y:S06]  /*0f00*/  BAR.SYNC.DEFER_BLOCKING 0x0 ;  /* 0x0000000000007b1d */ /* 0x000fec0000010000 */
[----:B------:R-:W-:Y:S01]  /*0f10*/  @!PT LDS RZ, [RZ] ;  /* 0x00000000fffff984 */ /* 0x000fe20000000800 */
[----:B------:R-:W-:Y:S01]  /*0f20*/  @!PT LDS RZ, [RZ] ;  /* 0x00000000fffff984 */ /* 0x000fe20000000800 */
[----:B------:R-:W-:Y:S01]  /*0f30*/  @!PT LDS RZ, [RZ] ;  /* 0x00000000fffff984 */ /* 0x000fe20000000800 */
[----:B------:R2:W-:Y:S04]  /*0f40*/  LDGSTS.E.BYPASS.128 [R19], desc[UR22][R2.64+0x140], !PT ;  /* 0x0000014002137fae */ /* 0x0005e8000f901c56 */
[----:B------:R-:W0:Y:S04]  /*0f50*/  LDGDEPBAR ;  /* 0x00000000000079af */ /* 0x000e280000000000 */
[----:B------:R2:W-:Y:S04]  /*0f60*/  LDGSTS.E.64 [R23+0x5000], desc[UR22][R4.64+0x140], !PT ;  /* 0x0500014004177fae */ /* 0x0005e8000f921a56 */
[----:B------:R-:W0:Y:S01]  /*0f70*/  LDGDEPBAR ;  /* 0x00000000000079af */ /* 0x000e220000000000 */
[----:B------:R-:W-:-:S02]  /*0f80*/  WARPGROUP.DEPBAR.LE gsb0, 0x0 ;  /* 0x00008000000079c5 */ /* 0x000fc40000010000 */
[----:B------:R-:W-:Y:S02]  /*0f90*/  F2FP.BF16.F32.PACK_AB R24, R25, R24 ;  /* 0x000000181918723e */ /* 0x000fe400000010ff */
[----:B------:R-:W-:Y:S02]  /*0fa0*/  F2FP.BF16.F32.PACK_AB R25, R27, R26 ;  /* 0x0000001a1b19723e */ /* 0x000fe400000010ff */
[----:B------:R-:W-:Y:S02]  /*0fb0*/  F2FP.BF16.F32.PACK_AB R26, R29, R28 ;  /* 0x0000001c1d1a723e */ /* 0x000fe400000010ff */
[----:B------:R-:W-:Y:S01]  /*0fc0*/  F2FP.BF16.F32.PACK_AB R27, R31, R30 ;  /* 0x0000001e1f1b723e */ /* 0x000fe200000010ff */
[----:B------:R-:W-:-:S04]  /*0fd0*/  DEPBAR.LE SB0, 0x0 ;  /* 0x000080000000791a */ /* 0x000fc80000000000 */
[----:B------:R-:W-:Y:S06]  /*0fe0*/  BAR.SYNC.DEFER_BLOCKING 0x0 ;  /* 0x0000000000007b1d */ /* 0x000fec0000010000 */
[----:B------:R2:W-:Y:S02]  /*0ff0*/  STSM.16.M88.4 [R6], R24 ;  /* 0x0000001806007844 */ /* 0x0005e40000000200 */
[----:B------:R-:W-:Y:S06]  /*1000*/  BAR.SYNC.DEFER_BLOCKING 0x0 ;  /* 0x0000000000007b1d */ /* 0x000fec0000010000 */
[----:B--2---:R-:W-:Y:S05]  /*1010*/  @!P0 EXIT ;  /* 0x000000000000894d */ /* 0x004fea0003800000 */
[----:B------:R-:W1:Y:S01]  /*1020*/  LDS.128 R4, [R10] ;  /* 0x000000000a047984 */ /* 0x000e620000000c00 */
[----:B------:R-:W2:Y:S01]  /*1030*/  LDC.64 R2, c[0x0][0x220] ;  /* 0x00008800ff027b82 */ /* 0x000ea20000000a00 */
[----:B------:R-:W-:-:S04]  /*1040*/  IMAD R9, R9, 0xc00, R12 ;  /* 0x00000c0009097824 */ /* 0x000fc800078e020c */
[----:B--2---:R-:W-:-:S05]  /*1050*/  IMAD.WIDE R2, R9, 0x2, R2 ;  /* 0x0000000209027825 */ /* 0x004fca00078e0202 */
[----:B-1----:R-:W-:Y:S01]  /*1060*/  STG.E.128 desc[UR22][R2.64], R4 ;  /* 0x0000000402007986 */ /* 0x002fe2000c101d16 */
[----:B------:R-:W-:Y:S05]  /*1070*/  EXIT ;  /* 0x000000000000794d */ /* 0x000fea0003800000 */
.L_x_0:
[----:B------:R-:W-:-:S00]  /*1080*/  BRA `(.L_x_0) ;  /* 0xfffffffc00fc7947 */ /* 0x000fc0000383ffff */
[----:B------:R-:W-:-:S00]  /*1090*/  NOP ;  /* 0x0000000000007918 */ /* 0x000fc00000000000 */
        /* <DEDUP_REMOVED lines=14> */
.L_x_1:


//--------------------- .nv.shared.triton_mm      --------------------------
	.section	.nv.shared.triton_mm,"aw",@nobits
	.sectionflags	@""
	.align	16
	.zero		1024


//--------------------- .nv.constant0.triton_mm   --------------------------
	.section	.nv.constant0.triton_mm,"a",@progbits
	.sectionflags	@""
	.align	4
.nv.constant0.triton_mm:
	.zero		556
